//
// Generated by NVIDIA NVVM Compiler
//
// Compiler Build ID: CL-36424714
// Cuda compilation tools, release 13.0, V13.0.88
// Based on NVVM 20.0.0
//

.version 9.0
.target sm_100
.address_size 64

	// .globl	_Z13__ConvertTypev

.visible .entry _Z13__ConvertTypev()
{


	ret;

}


// ===== COMPILED SASS (sm_100) =====

	.target	sm_100

	.elftype	@"ET_EXEC"


//--------------------- .note.nv.tkinfo           --------------------------
	.section	.note.nv.tkinfo,"",@"SHT_NOTE"
	.sectionflags	@"SHF_NOTE_NV_TKINFO"
	.tkinfo
        /*0018*/ 	.word	0x00000002
        /*0030*/ 	.string	""
        /*0030*/ 	.string	"ptxas"
        /*0030*/ 	.string	"Cuda compilation tools, release 13.0, V13.0.88"
        /*0030*/ 	.string	"Build cuda_13.0.r13.0/compiler.36424714_0"
        /*0030*/ 	.string	"-arch sm_100 -m 64 "



//--------------------- .note.nv.cuinfo           --------------------------
	.section	.note.nv.cuinfo,"",@"SHT_NOTE"
	.sectionflags	@"SHF_NOTE_NV_CUINFO"
        /*0018*/ 	.short	0x0002
        /*001a*/ 	.short	0x0064
        /*001c*/ 	.short	0x0082
	.zero		2


//--------------------- .nv.info                  --------------------------
	.section	.nv.info,"",@"SHT_CUDA_INFO"
	.align	4


	//----- nvinfo : EIATTR_REGCOUNT
	.align		4
        /*0000*/ 	.byte	0x04, 0x2f
        /*0002*/ 	.short	(.L_1 - .L_0)
	.align		4
.L_0:
        /*0004*/ 	.word	index@(_Z13__ConvertTypev)
        /*0008*/ 	.word	0x00000004


	//----- nvinfo : EIATTR_FRAME_SIZE
	.align		4
.L_1:
        /*000c*/ 	.byte	0x04, 0x11
        /*000e*/ 	.short	(.L_3 - .L_2)
	.align		4
.L_2:
        /*0010*/ 	.word	index@(_Z13__ConvertTypev)
        /*0014*/ 	.word	0x00000000


	//----- nvinfo : EIATTR_MIN_STACK_SIZE
	.align		4
.L_3:
        /*0018*/ 	.byte	0x04, 0x12
        /*001a*/ 	.short	(.L_5 - .L_4)
	.align		4
.L_4:
        /*001c*/ 	.word	index@(_Z13__ConvertTypev)
        /*0020*/ 	.word	0x00000000
.L_5:


//--------------------- .nv.compat                --------------------------
	.section	.nv.compat,"",@"SHT_CUDA_COMPAT_INFO"
	.align	4
        /*0000*/ 	.byte	0x02, 0x09, 0x00, 0x00, 0x02, 0x02, 0x01, 0x00, 0x02, 0x05, 0x05, 0x00, 0x03, 0x07, 0x01, 0x01
        /*0010*/ 	.byte	0x02, 0x03, 0x00, 0x00, 0x02, 0x06, 0x01, 0x00, 0x04, 0x0b, 0x08, 0x00, 0x09, 0x00, 0x00, 0x00
        /*0020*/ 	.byte	0x00, 0x00, 0x00, 0x00


//--------------------- .nv.info._Z13__ConvertTypev --------------------------
	.section	.nv.info._Z13__ConvertTypev,"",@"SHT_CUDA_INFO"
	.sectionflags	@""
	.align	4


	//----- nvinfo : EIATTR_CUDA_API_VERSION
	.align		4
        /*0000*/ 	.byte	0x04, 0x37
        /*0002*/ 	.short	(.L_7 - .L_6)
.L_6:
        /*0004*/ 	.word	0x00000082


	//----- nvinfo : EIATTR_SPARSE_MMA_MASK
	.align		4
.L_7:
        /*0008*/ 	.byte	0x03, 0x50
        /*000a*/ 	.short	0x0000


	//----- nvinfo : EIATTR_MAXREG_COUNT
	.align		4
        /*000c*/ 	.byte	0x03, 0x1b
        /*000e*/ 	.short	0x00ff


	//----- nvinfo : EIATTR_MERCURY_ISA_VERSION
	.align		4
        /*0010*/ 	.byte	0x03, 0x5f
        /*0012*/ 	.short	0x0101


	//----- nvinfo : EIATTR_VRC_CTA_INIT_COUNT
	.align		4
        /*0014*/ 	.byte	0x02, 0x4a
	.zero		1
	.zero		1


	//----- nvinfo : EIATTR_EXIT_INSTR_OFFSETS
	.align		4
        /*0018*/ 	.byte	0x04, 0x1c
        /*001a*/ 	.short	(.L_9 - .L_8)


	//   ....[0]....
.L_8:
        /*001c*/ 	.word	0x00000010


	//----- nvinfo : EIATTR_SW_WAR
	.align		4
.L_9:
        /*0020*/ 	.byte	0x04, 0x36
        /*0022*/ 	.short	(.L_11 - .L_10)
.L_10:
        /*0024*/ 	.word	0x00000008
.L_11:


//--------------------- .nv.callgraph             --------------------------
	.section	.nv.callgraph,"",@"SHT_CUDA_CALLGRAPH"
	.align	4
	.sectionentsize	8
	.align		4
        /*0000*/ 	.word	0x00000000
	.align		4
        /*0004*/ 	.word	0xffffffff
	.align		4
        /*0008*/ 	.word	0x00000000
	.align		4
        /*000c*/ 	.word	0xfffffffe
	.align		4
        /*0010*/ 	.word	0x00000000
	.align		4
        /*0014*/ 	.word	0xfffffffd
	.align		4
        /*0018*/ 	.word	0x00000000
	.align		4
        /*001c*/ 	.word	0xfffffffc


//--------------------- .text._Z13__ConvertTypev  --------------------------
	.section	.text._Z13__ConvertTypev,"ax",@progbits
	.align	128
        .global         _Z13__ConvertTypev
        .type           _Z13__ConvertTypev,@function
        .size           _Z13__ConvertTypev,(.L_x_1 - _Z13__ConvertTypev)
        .other          _Z13__ConvertTypev,@"STO_CUDA_ENTRY STV_DEFAULT"
_Z13__ConvertTypev:
.text._Z13__ConvertTypev:
[----:B------:R-:W-:Y:S01]  /*0000*/  LDC R1, c[0x0][0x37c] ;  /* 0x0000df00ff017b82 */ /* 0x000fe20000000800 */
[----:B------:R-:W-:Y:S05]  /*0010*/  EXIT ;  /* 0x000000000000794d */ /* 0x000fea0003800000 */
.L_x_0:
[----:B------:R-:W-:-:S00]  /*0020*/  BRA `(.L_x_0) ;  /* 0xfffffffc00fc7947 */ /* 0x000fc0000383ffff */
[----:B------:R-:W-:-:S00]  /*0030*/  NOP ;  /* 0x0000000000007918 */ /* 0x000fc00000000000 */
        /* <DEDUP_REMOVED lines=12> */
.L_x_1:


//--------------------- .nv.shared.reserved.0     --------------------------
	.section	.nv.shared.reserved.0,"aw",@nobits
	.weak		__nv_reservedSMEM_offset_0_alias
	.size		__nv_reservedSMEM_offset_0_alias, 0, 64
	.other		__nv_reservedSMEM_offset_0_alias,@"STO_CUDA_RESERVED_SHARED STV_DEFAULT"
__nv_reservedSMEM_offset_0_alias:
	.zero		0
	.zero		64


//--------------------- .nv.constant0._Z13__ConvertTypev --------------------------
	.section	.nv.constant0._Z13__ConvertTypev,"a",@progbits
	.sectionflags	@""
	.align	4
.nv.constant0._Z13__ConvertTypev:
	.zero		896


//--------------------- SYMBOLS --------------------------

	.type		.nv.reservedSmem.offset0,@object
	.size		.nv.reservedSmem.offset0,0x4
